	.headerflags	@"EF_CUDA_TEXMODE_UNIFIED EF_CUDA_64BIT_ADDRESS EF_CUDA_ACCELERATORS EF_CUDA_SM90 EF_CUDA_VIRTUAL_SM(EF_CUDA_SM90)"
	.elftype	@"ET_EXEC"


//--------------------- .nv.info                  --------------------------
	.section	.nv.info,"",@"SHT_CUDA_INFO"
	.align	4


	//----- nvinfo : EIATTR_REGCOUNT
	.align		4
        /*0000*/ 	.byte	0x04, 0x2f
        /*0002*/ 	.short	(.L_3 - .L_2)
	.align		4
.L_2:
        /*0004*/ 	.word	index@(triton_poi_fused__native_batch_norm_legit_no_training_relu_15)
        /*0008*/ 	.word	0x00000020


	//----- nvinfo : EIATTR_MIN_STACK_SIZE
	.align		4
.L_3:
        /*000c*/ 	.byte	0x04, 0x12
        /*000e*/ 	.short	(.L_5 - .L_4)
	.align		4
.L_4:
        /*0010*/ 	.word	index@(triton_poi_fused__native_batch_norm_legit_no_training_relu_15)
        /*0014*/ 	.word	0x00000000


	//----- nvinfo : EIATTR_FRAME_SIZE
	.align		4
.L_5:
        /*0018*/ 	.byte	0x04, 0x11
        /*001a*/ 	.short	(.L_7 - .L_6)
	.align		4
.L_6:
        /*001c*/ 	.word	index@(triton_poi_fused__native_batch_norm_legit_no_training_relu_15)
        /*0020*/ 	.word	0x00000000


	//----- nvinfo : EIATTR_MIN_STACK_SIZE
	.align		4
.L_7:
        /*0024*/ 	.byte	0x04, 0x12
        /*0026*/ 	.short	(.L_9 - .L_8)
	.align		4
.L_8:
        /*0028*/ 	.word	index@(triton_poi_fused__native_batch_norm_legit_no_training_relu_15)
        /*002c*/ 	.word	0x00000000
.L_9:


//--------------------- .nv.info.triton_poi_fused__native_batch_norm_legit_no_training_relu_15 --------------------------
	.section	.nv.info.triton_poi_fused__native_batch_norm_legit_no_training_relu_15,"",@"SHT_CUDA_INFO"
	.sectionflags	@""
	.align	4


	//----- nvinfo : EIATTR_CUDA_API_VERSION
	.align		4
        /*0000*/ 	.byte	0x04, 0x37
        /*0002*/ 	.short	(.L_11 - .L_10)
.L_10:
        /*0004*/ 	.word	0x0000007c


	//----- nvinfo : EIATTR_KPARAM_INFO
	.align		4
.L_11:
        /*0008*/ 	.byte	0x04, 0x17
        /*000a*/ 	.short	(.L_13 - .L_12)
.L_12:
        /*000c*/ 	.word	0x00000000
        /*0010*/ 	.short	0x0007
        /*0012*/ 	.short	0x0034
        /*0014*/ 	.byte	0x00, 0xf0, 0x11, 0x00


	//----- nvinfo : EIATTR_KPARAM_INFO
	.align		4
.L_13:
        /*0018*/ 	.byte	0x04, 0x17
        /*001a*/ 	.short	(.L_15 - .L_14)
.L_14:
        /*001c*/ 	.word	0x00000000
        /*0020*/ 	.short	0x0006
        /*0022*/ 	.short	0x0030
        /*0024*/ 	.byte	0x00, 0xf0, 0x11, 0x00


	//----- nvinfo : EIATTR_KPARAM_INFO
	.align		4
.L_15:
        /*0028*/ 	.byte	0x04, 0x17
        /*002a*/ 	.short	(.L_17 - .L_16)
.L_16:
        /*002c*/ 	.word	0x00000000
        /*0030*/ 	.short	0x0005
        /*0032*/ 	.short	0x0028
        /*0034*/ 	.byte	0x00, 0xf4, 0x21, 0x00


	//----- nvinfo : EIATTR_KPARAM_INFO
	.align		4
.L_17:
        /*0038*/ 	.byte	0x04, 0x17
        /*003a*/ 	.short	(.L_19 - .L_18)
.L_18:
        /*003c*/ 	.word	0x00000000
        /*0040*/ 	.short	0x0004
        /*0042*/ 	.short	0x0020
        /*0044*/ 	.byte	0x00, 0xf4, 0x21, 0x00


	//----- nvinfo : EIATTR_KPARAM_INFO
	.align		4
.L_19:
        /*0048*/ 	.byte	0x04, 0x17
        /*004a*/ 	.short	(.L_21 - .L_20)
.L_20:
        /*004c*/ 	.word	0x00000000
        /*0050*/ 	.short	0x0003
        /*0052*/ 	.short	0x0018
        /*0054*/ 	.byte	0x00, 0xf4, 0x21, 0x00


	//----- nvinfo : EIATTR_KPARAM_INFO
	.align		4
.L_21:
        /*0058*/ 	.byte	0x04, 0x17
        /*005a*/ 	.short	(.L_23 - .L_22)
.L_22:
        /*005c*/ 	.word	0x00000000
        /*0060*/ 	.short	0x0002
        /*0062*/ 	.short	0x0010
        /*0064*/ 	.byte	0x00, 0xf4, 0x21, 0x00


	//----- nvinfo : EIATTR_KPARAM_INFO
	.align		4
.L_23:
        /*0068*/ 	.byte	0x04, 0x17
        /*006a*/ 	.short	(.L_25 - .L_24)
.L_24:
        /*006c*/ 	.word	0x00000000
        /*0070*/ 	.short	0x0001
        /*0072*/ 	.short	0x0008
        /*0074*/ 	.byte	0x00, 0xf4, 0x21, 0x00


	//----- nvinfo : EIATTR_KPARAM_INFO
	.align		4
.L_25:
        /*0078*/ 	.byte	0x04, 0x17
        /*007a*/ 	.short	(.L_27 - .L_26)
.L_26:
        /*007c*/ 	.word	0x00000000
        /*0080*/ 	.short	0x0000
        /*0082*/ 	.short	0x0000
        /*0084*/ 	.byte	0x00, 0xf4, 0x21, 0x00


	//----- nvinfo : EIATTR_SPARSE_MMA_MASK
	.align		4
.L_27:
        /*0088*/ 	.byte	0x03, 0x50
        /*008a*/ 	.short	0x0000


	//----- nvinfo : EIATTR_MAXREG_COUNT
	.align		4
        /*008c*/ 	.byte	0x03, 0x1b
        /*008e*/ 	.short	0x00ff


	//----- nvinfo : EIATTR_EXIT_INSTR_OFFSETS
	.align		4
        /*0090*/ 	.byte	0x04, 0x1c
        /*0092*/ 	.short	(.L_29 - .L_28)


	//   ....[0]....
.L_28:
        /*0094*/ 	.word	0x00000ad0


	//   ....[1]....
        /*0098*/ 	.word	0x00000b60


	//----- nvinfo : EIATTR_REQNTID
	.align		4
.L_29:
        /*009c*/ 	.byte	0x04, 0x10
        /*009e*/ 	.short	(.L_31 - .L_30)
.L_30:
        /*00a0*/ 	.word	0x00000080
        /*00a4*/ 	.word	0x00000001
        /*00a8*/ 	.word	0x00000001


	//----- nvinfo : EIATTR_CBANK_PARAM_SIZE
	.align		4
.L_31:
        /*00ac*/ 	.byte	0x03, 0x19
        /*00ae*/ 	.short	0x0038


	//----- nvinfo : EIATTR_PARAM_CBANK
	.align		4
        /*00b0*/ 	.byte	0x04, 0x0a
        /*00b2*/ 	.short	(.L_33 - .L_32)
	.align		4
.L_32:
        /*00b4*/ 	.word	index@(.nv.constant0.triton_poi_fused__native_batch_norm_legit_no_training_relu_15)
        /*00b8*/ 	.short	0x0210
        /*00ba*/ 	.short	0x0038


	//----- nvinfo : EIATTR_SW_WAR
	.align		4
.L_33:
        /*00bc*/ 	.byte	0x04, 0x36
        /*00be*/ 	.short	(.L_35 - .L_34)
.L_34:
        /*00c0*/ 	.word	0x00000008
.L_35:


//--------------------- .nv.callgraph             --------------------------
	.section	.nv.callgraph,"",@"SHT_CUDA_CALLGRAPH"
	.align	4
	.sectionentsize	8
	.align		4
        /*0000*/ 	.word	0x00000000
	.align		4
        /*0004*/ 	.word	0xffffffff
	.align		4
        /*0008*/ 	.word	0x00000000
	.align		4
        /*000c*/ 	.word	0xfffffffe
	.align		4
        /*0010*/ 	.word	0x00000000
	.align		4
        /*0014*/ 	.word	0xfffffffd
	.align		4
        /*0018*/ 	.word	0x00000000
	.align		4
        /*001c*/ 	.word	0xfffffffc


//--------------------- .nv.constant4             --------------------------
	.section	.nv.constant4,"a",@progbits
	.align	8
	.align		8
.nv.constant4:
        /*0000*/ 	.dword	_$_str
	.align		8
        /*0008*/ 	.dword	_$_str_$_2


//--------------------- .text.triton_poi_fused__native_batch_norm_legit_no_training_relu_15 --------------------------
	.section	.text.triton_poi_fused__native_batch_norm_legit_no_training_relu_15,"ax",@progbits
	.sectionflags	@"SHF_BARRIERS=1"
	.align	128
        .global         triton_poi_fused__native_batch_norm_legit_no_training_relu_15
        .type           triton_poi_fused__native_batch_norm_legit_no_training_relu_15,@function
        .size           triton_poi_fused__native_batch_norm_legit_no_training_relu_15,(.L_x_1 - triton_poi_fused__native_batch_norm_legit_no_training_relu_15)
        .other          triton_poi_fused__native_batch_norm_legit_no_training_relu_15,@"STO_CUDA_ENTRY STV_DEFAULT"
triton_poi_fused__native_batch_norm_legit_no_training_relu_15:
.text.triton_poi_fused__native_batch_norm_legit_no_training_relu_15:
[----:B------:R-:W0:Y:S01]  /*0000*/  LDC R1, c[0x0][0x28] ;  /* 0x00000a00ff017b82 */ /* 0x000e220000000800 */
[----:B------:R-:W1:Y:S07]  /*0010*/  S2R R2, SR_CTAID.Y ;  /* 0x0000000000027919 */ /* 0x000e6e0000002600 */
[----:B------:R-:W2:Y:S01]  /*0020*/  LDC.64 R26, c[0x0][0x210] ;  /* 0x00008400ff1a7b82 */ /* 0x000ea20000000a00 */
[----:B------:R-:W-:Y:S02]  /*0030*/  CS2R R8, SRZ ;  /* 0x0000000000087805 */ /* 0x000fe4000001ff00 */
[----:B------:R-:W-:Y:S01]  /*0040*/  CS2R R10, SRZ ;  /* 0x00000000000a7805 */ /* 0x000fe2000001ff00 */
[----:B------:R-:W3:Y:S01]  /*0050*/  S2R R3, SR_TID.X ;  /* 0x0000000000037919 */ /* 0x000ee20000002100 */
[----:B------:R-:W-:Y:S01]  /*0060*/  ULDC.64 UR6, c[0x0][0x208] ;  /* 0x0000820000067ab9 */ /* 0x000fe20000000a00 */
[----:B------:R-:W4:Y:S02]  /*0070*/  S2R R5, SR_CTAID.X ;  /* 0x0000000000057919 */ /* 0x000f240000002500 */
[----:B------:R-:W5:Y:S08]  /*0080*/  LDC.64 R16, c[0x0][0x220] ;  /* 0x00008800ff107b82 */ /* 0x000f700000000a00 */
[----:B------:R-:W2:Y:S08]  /*0090*/  LDC.64 R12, c[0x0][0x218] ;  /* 0x00008600ff0c7b82 */ /* 0x000eb00000000a00 */
[----:B------:R-:W2:Y:S01]  /*00a0*/  LDC.64 R20, c[0x0][0x228] ;  /* 0x00008a00ff147b82 */ /* 0x000ea20000000a00 */
[----:B-1----:R-:W-:Y:S01]  /*00b0*/  IMAD.SHL.U32 R0, R2, 0x20, RZ ;  /* 0x0000002002007824 */ /* 0x002fe200078e00ff */
[----:B------:R-:W-:-:S06]  /*00c0*/  SHF.R.S32.HI R2, RZ, 0x1a, R2 ;  /* 0x0000001aff027819 */ /* 0x000fcc0000011402 */
[----:B------:R-:W1:Y:S01]  /*00d0*/  LDC.64 R24, c[0x0][0x230] ;  /* 0x00008c00ff187b82 */ /* 0x000e620000000a00 */
[----:B---3--:R-:W-:Y:S01]  /*00e0*/  IMAD.SHL.U32 R29, R3, 0x4, RZ ;  /* 0x00000004031d7824 */ /* 0x008fe200078e00ff */
[----:B------:R-:W-:Y:S02]  /*00f0*/  SGXT R2, R2, 0x1 ;  /* 0x000000010202781a */ /* 0x000fe40000000200 */
[----:B------:R-:W-:Y:S02]  /*0100*/  SHF.R.U32.HI R3, RZ, 0x3, R3 ;  /* 0x00000003ff037819 */ /* 0x000fe40000011603 */
[----:B------:R-:W-:Y:S02]  /*0110*/  LOP3.LUT R23, R0, 0x1c, R29, 0xf8, !PT ;  /* 0x0000001c00177812 */ /* 0x000fe400078ef81d */
[----:B------:R-:W-:Y:S02]  /*0120*/  SGXT.U32 R3, R3, 0x4 ;  /* 0x000000040303781a */ /* 0x000fe40000000000 */
[----:B------:R-:W-:-:S04]  /*0130*/  LEA.HI R2, R2, R23, RZ, 0x9 ;  /* 0x0000001702027211 */ /* 0x000fc800078f48ff */
[----:B------:R-:W-:-:S05]  /*0140*/  LOP3.LUT R4, R2, 0xfffffe00, RZ, 0xc0, !PT ;  /* 0xfffffe0002047812 */ /* 0x000fca00078ec0ff */
[----:B------:R-:W-:Y:S02]  /*0150*/  IMAD.IADD R23, R23, 0x1, -R4 ;  /* 0x0000000117177824 */ /* 0x000fe400078e0a04 */
[----:B------:R-:W-:Y:S02]  /*0160*/  IMAD.SHL.U32 R4, R2, 0x400, RZ ;  /* 0x0000040002047824 */ /* 0x000fe400078e00ff */
[----:B----4-:R-:W-:Y:S02]  /*0170*/  IMAD.SHL.U32 R2, R5, 0x20, RZ ;  /* 0x0000002005027824 */ /* 0x010fe400078e00ff */
[C---:B-----5:R-:W-:Y:S01]  /*0180*/  IMAD.WIDE R16, R23.reuse, 0x4, R16 ;  /* 0x0000000417107825 */ /* 0x060fe200078e0210 */
[----:B------:R-:W-:Y:S02]  /*0190*/  LOP3.LUT R6, R4, 0xfff80000, RZ, 0xc0, !PT ;  /* 0xfff8000004067812 */ /* 0x000fe400078ec0ff */
[----:B------:R-:W-:Y:S01]  /*01a0*/  LOP3.LUT R4, R2, R3, RZ, 0xfc, !PT ;  /* 0x0000000302047212 */ /* 0x000fe200078efcff */
[C---:B0-2---:R-:W-:Y:S01]  /*01b0*/  IMAD.WIDE R12, R23.reuse, 0x4, R12 ;  /* 0x00000004170c7825 */ /* 0x045fe200078e020c */
[----:B------:R-:W-:Y:S01]  /*01c0*/  LOP3.LUT R5, R2, 0x10, R3, 0xfe, !PT ;  /* 0x0000001002057812 */ /* 0x000fe200078efe03 */
[----:B------:R-:W2:Y:S01]  /*01d0*/  LDG.E.EL.128 R16, desc[UR6][R16.64] ;  /* 0x0000000610107981 */ /* 0x000ea2000c2e1d00 */
[----:B------:R-:W-:Y:S01]  /*01e0*/  ISETP.GE.AND P0, PT, R4, 0x400, PT ;  /* 0x000004000400780c */ /* 0x000fe20003f06270 */
[----:B------:R-:W-:Y:S01]  /*01f0*/  IMAD.IADD R6, R23, 0x1, R6 ;  /* 0x0000000117067824 */ /* 0x000fe200078e0206 */
[----:B------:R-:W-:-:S03]  /*0200*/  ISETP.GE.AND P1, PT, R5, 0x400, PT ;  /* 0x000004000500780c */ /* 0x000fc60003f26270 */
[--C-:B------:R-:W-:Y:S02]  /*0210*/  IMAD R15, R4, 0x200, R6.reuse ;  /* 0x00000200040f7824 */ /* 0x100fe400078e0206 */
[----:B------:R-:W-:Y:S01]  /*0220*/  IMAD R7, R5, 0x200, R6 ;  /* 0x0000020005077824 */ /* 0x000fe200078e0206 */
[----:B------:R-:W-:Y:S01]  /*0230*/  CS2R R4, SRZ ;  /* 0x0000000000047805 */ /* 0x000fe2000001ff00 */
[----:B------:R-:W-:-:S04]  /*0240*/  IMAD.WIDE R14, R15, 0x4, R26 ;  /* 0x000000040f0e7825 */ /* 0x000fc800078e021a */
[----:B------:R-:W-:Y:S01]  /*0250*/  IMAD.WIDE R26, R7, 0x4, R26 ;  /* 0x00000004071a7825 */ /* 0x000fe200078e021a */
[----:B------:R-:W-:-:S04]  /*0260*/  CS2R R6, SRZ ;  /* 0x0000000000067805 */ /* 0x000fc8000001ff00 */
[----:B------:R-:W3:Y:S04]  /*0270*/  @!P1 LDG.E.EL.128 R8, desc[UR6][R26.64] ;  /* 0x000000061a089981 */ /* 0x000ee8000c2e1d00 */
[----:B------:R-:W4:Y:S04]  /*0280*/  @!P0 LDG.E.EL.128 R4, desc[UR6][R14.64] ;  /* 0x000000060e048981 */ /* 0x000f28000c2e1d00 */
[----:B------:R-:W4:Y:S01]  /*0290*/  LDG.E.EL.128 R12, desc[UR6][R12.64] ;  /* 0x000000060c0c7981 */ /* 0x000f22000c2e1d00 */
[----:B------:R-:W-:-:S04]  /*02a0*/  IMAD.WIDE R20, R23, 0x4, R20 ;  /* 0x0000000417147825 */ /* 0x000fc800078e0214 */
[----:B-1----:R-:W-:Y:S02]  /*02b0*/  IMAD.WIDE R24, R23, 0x4, R24 ;  /* 0x0000000417187825 */ /* 0x002fe400078e0218 */
[----:B------:R-:W5:Y:S04]  /*02c0*/  LDG.E.EL.128 R20, desc[UR6][R20.64] ;  /* 0x0000000614147981 */ /* 0x000f68000c2e1d00 */
[----:B------:R-:W5:Y:S01]  /*02d0*/  LDG.E.EL.128 R24, desc[UR6][R24.64] ;  /* 0x0000000618187981 */ /* 0x000f62000c2e1d00 */
[----:B------:R-:W0:Y:S01]  /*02e0*/  S2R R28, SR_TID.X ;  /* 0x00000000001c7919 */ /* 0x000e220000002100 */
[----:B------:R-:W1:Y:S01]  /*02f0*/  S2UR UR5, SR_CgaCtaId ;  /* 0x00000000000579c3 */ /* 0x000e620000008800 */
[----:B------:R-:W-:Y:S02]  /*0300*/  UMOV UR4, 0x400 ;  /* 0x0000040000047882 */ /* 0x000fe40000000000 */
[----:B-1----:R-:W-:Y:S01]  /*0310*/  UPRMT UR4, UR5, 0x654, UR4 ;  /* 0x0000065405047896 */ /* 0x002fe20008000004 */
[----:B------:R-:W-:Y:S01]  /*0320*/  LOP3.LUT R2, R2, 0x1c, R29, 0xf8, !PT ;  /* 0x0000001c02027812 */ /* 0x000fe200078ef81d */
[----:B--2---:R-:W-:Y:S01]  /*0330*/  FADD R17, R17, 9.9999997473787516356e-06 ;  /* 0x3727c5ac11117421 */ /* 0x004fe20000000000 */
[----:B------:R-:W-:Y:S01]  /*0340*/  FADD R18, R18, 9.9999997473787516356e-06 ;  /* 0x3727c5ac12127421 */ /* 0x000fe20000000000 */
[----:B------:R-:W-:Y:S01]  /*0350*/  FADD R16, R16, 9.9999997473787516356e-06 ;  /* 0x3727c5ac10107421 */ /* 0x000fe20000000000 */
[C---:B----4-:R-:W-:Y:S01]  /*0360*/  FADD R4, -R12.reuse, R4 ;  /* 0x000000040c047221 */ /* 0x050fe20000000100 */
[----:B---3--:R-:W-:-:S02]  /*0370*/  FADD R8, -R12, R8 ;  /* 0x000000080c087221 */ /* 0x008fc40000000100 */
[----:B------:R-:W1:Y:S01]  /*0380*/  MUFU.SQRT R12, R17 ;  /* 0x00000011000c7308 */ /* 0x000e620000002000 */
[C---:B------:R-:W-:Y:S01]  /*0390*/  FADD R5, -R13.reuse, R5 ;  /* 0x000000050d057221 */ /* 0x040fe20000000100 */
[----:B------:R-:W-:-:S06]  /*03a0*/  FADD R9, -R13, R9 ;  /* 0x000000090d097221 */ /* 0x000fcc0000000100 */
[----:B------:R-:W2:Y:S01]  /*03b0*/  MUFU.SQRT R13, R18 ;  /* 0x00000012000d7308 */ /* 0x000ea20000002000 */
[C---:B-1----:R-:W-:Y:S02]  /*03c0*/  FSETP.GT.AND P4, PT, R12.reuse, 8.50705917302346158658e+37, PT ;  /* 0x7e8000000c00780b */ /* 0x042fe40003f84000 */
[----:B------:R-:W-:-:S05]  /*03d0*/  FSETP.GEU.AND P3, PT, R12, 1.175494350822287508e-38, PT ;  /* 0x008000000c00780b */ /* 0x000fca0003f6e000 */
[----:B------:R-:W1:Y:S01]  /*03e0*/  MUFU.SQRT R16, R16 ;  /* 0x0000001000107308 */ /* 0x000e620000002000 */
[----:B--2---:R-:W-:-:S05]  /*03f0*/  FSETP.GT.AND P2, PT, R13, 8.50705917302346158658e+37, PT ;  /* 0x7e8000000d00780b */ /* 0x004fca0003f44000 */
[----:B------:R-:W-:Y:S01]  /*0400*/  @P4 FMUL R12, R12, 0.25 ;  /* 0x3e8000000c0c4820 */ /* 0x000fe20000400000 */
[----:B------:R-:W-:-:S03]  /*0410*/  FSETP.GEU.AND P1, PT, R13, 1.175494350822287508e-38, PT ;  /* 0x008000000d00780b */ /* 0x000fc60003f2e000 */
[----:B------:R-:W-:Y:S01]  /*0420*/  @!P3 FMUL R12, R12, 16777216 ;  /* 0x4b8000000c0cb820 */ /* 0x000fe20000400000 */
[C---:B------:R-:W-:Y:S01]  /*0430*/  FADD R6, -R14.reuse, R6 ;  /* 0x000000060e067221 */ /* 0x040fe20000000100 */
[----:B------:R-:W-:Y:S01]  /*0440*/  FADD R10, -R14, R10 ;  /* 0x0000000a0e0a7221 */ /* 0x000fe20000000100 */
[----:B------:R-:W-:Y:S01]  /*0450*/  IMAD.MOV.U32 R14, RZ, RZ, 0x3e800000 ;  /* 0x3e800000ff0e7424 */ /* 0x000fe200078e00ff */
[----:B------:R-:W2:Y:S01]  /*0460*/  MUFU.RCP R18, R12 ;  /* 0x0000000c00127308 */ /* 0x000ea20000001000 */
[----:B------:R-:W-:-:S03]  /*0470*/  @P2 FMUL R13, R13, 0.25 ;  /* 0x3e8000000d0d2820 */ /* 0x000fc60000400000 */
[----:B------:R-:W-:Y:S02]  /*0480*/  FSEL R17, R14, 1, P4 ;  /* 0x3f8000000e117808 */ /* 0x000fe40002000000 */
[----:B------:R-:W-:Y:S01]  /*0490*/  @!P1 FMUL R13, R13, 16777216 ;  /* 0x4b8000000d0d9820 */ /* 0x000fe20000400000 */
[----:B------:R-:W-:Y:S02]  /*04a0*/  FADD R19, R19, 9.9999997473787516356e-06 ;  /* 0x3727c5ac13137421 */ /* 0x000fe40000000000 */
[----:B------:R-:W-:Y:S01]  /*04b0*/  @!P3 FMUL R17, R17, 16777216 ;  /* 0x4b8000001111b820 */ /* 0x000fe20000400000 */
[C---:B------:R-:W-:Y:S01]  /*04c0*/  FADD R7, -R15.reuse, R7 ;  /* 0x000000070f077221 */ /* 0x040fe20000000100 */
[----:B------:R-:W-:Y:S01]  /*04d0*/  FADD R11, -R15, R11 ;  /* 0x0000000b0f0b7221 */ /* 0x000fe20000000100 */
[----:B-1----:R-:W-:Y:S01]  /*04e0*/  FSETP.GT.AND P0, PT, R16, 8.50705917302346158658e+37, PT ;  /* 0x7e8000001000780b */ /* 0x002fe20003f04000 */
[----:B------:R-:W1:Y:S01]  /*04f0*/  MUFU.RCP R15, R13 ;  /* 0x0000000d000f7308 */ /* 0x000e620000001000 */
[----:B--2---:R-:W-:Y:S01]  /*0500*/  FMUL R18, R18, R17 ;  /* 0x0000001112127220 */ /* 0x004fe20000400000 */
[----:B------:R-:W-:-:S06]  /*0510*/  FSETP.GEU.AND P4, PT, R16, 1.175494350822287508e-38, PT ;  /* 0x008000001000780b */ /* 0x000fcc0003f8e000 */
[----:B------:R-:W2:Y:S01]  /*0520*/  MUFU.SQRT R17, R19 ;  /* 0x0000001300117308 */ /* 0x000ea20000002000 */
[----:B------:R-:W-:-:S03]  /*0530*/  FSEL R12, R14, 1, P2 ;  /* 0x3f8000000e0c7808 */ /* 0x000fc60001000000 */
[----:B------:R-:W-:Y:S02]  /*0540*/  @P0 FMUL R16, R16, 0.25 ;  /* 0x3e80000010100820 */ /* 0x000fe40000400000 */
[----:B------:R-:W-:Y:S02]  /*0550*/  @!P1 FMUL R12, R12, 16777216 ;  /* 0x4b8000000c0c9820 */ /* 0x000fe40000400000 */
[----:B------:R-:W-:Y:S02]  /*0560*/  @!P4 FMUL R16, R16, 16777216 ;  /* 0x4b8000001010c820 */ /* 0x000fe40000400000 */
[----:B-1----:R-:W-:Y:S01]  /*0570*/  FMUL R15, R15, R12 ;  /* 0x0000000c0f0f7220 */ /* 0x002fe20000400000 */
[----:B------:R-:W-:Y:S02]  /*0580*/  FSEL R12, R14, 1, P0 ;  /* 0x3f8000000e0c7808 */ /* 0x000fe40000000000 */
[C---:B--2---:R-:W-:Y:S01]  /*0590*/  FSETP.GT.AND P0, PT, R17.reuse, 8.50705917302346158658e+37, PT ;  /* 0x7e8000001100780b */ /* 0x044fe20003f04000 */
[----:B------:R-:W1:Y:S01]  /*05a0*/  MUFU.RCP R16, R16 ;  /* 0x0000001000107308 */ /* 0x000e620000001000 */
[----:B------:R-:W-:Y:S01]  /*05b0*/  FSETP.GEU.AND P1, PT, R17, 1.175494350822287508e-38, PT ;  /* 0x008000001100780b */ /* 0x000fe20003f2e000 */
[----:B------:R-:W-:-:S10]  /*05c0*/  @!P4 FMUL R12, R12, 16777216 ;  /* 0x4b8000000c0cc820 */ /* 0x000fd40000400000 */
[----:B------:R-:W-:-:S04]  /*05d0*/  @P0 FMUL R17, R17, 0.25 ;  /* 0x3e80000011110820 */ /* 0x000fc80000400000 */
[----:B------:R-:W-:Y:S01]  /*05e0*/  @!P1 FMUL R17, R17, 16777216 ;  /* 0x4b80000011119820 */ /* 0x000fe20000400000 */
[----:B-1----:R-:W-:-:S03]  /*05f0*/  FMUL R13, R16, R12 ;  /* 0x0000000c100d7220 */ /* 0x002fc60000400000 */
[----:B------:R-:W1:Y:S01]  /*0600*/  MUFU.RCP R12, R17 ;  /* 0x00000011000c7308 */ /* 0x000e620000001000 */
[----:B------:R-:W-:-:S05]  /*0610*/  FSEL R19, R14, 1, P0 ;  /* 0x3f8000000e137808 */ /* 0x000fca0000000000 */
[----:B------:R-:W-:Y:S01]  /*0620*/  @!P1 FMUL R19, R19, 16777216 ;  /* 0x4b80000013139820 */ /* 0x000fe20000400000 */
[C---:B------:R-:W-:Y:S01]  /*0630*/  FMUL R14, R18.reuse, R9 ;  /* 0x00000009120e7220 */ /* 0x040fe20000400000 */
[----:B------:R-:W-:Y:S02]  /*0640*/  FMUL R16, R18, R5 ;  /* 0x0000000512107220 */ /* 0x000fe40000400000 */
[----:B-1----:R-:W-:Y:S01]  /*0650*/  FMUL R12, R12, R19 ;  /* 0x000000130c0c7220 */ /* 0x002fe20000400000 */
[----:B0-----:R-:W-:-:S05]  /*0660*/  IMAD.SHL.U32 R19, R28, 0x80, RZ ;  /* 0x000000801c137824 */ /* 0x001fca00078e00ff */
[----:B------:R-:W-:Y:S01]  /*0670*/  LOP3.LUT R18, R19, 0x380, RZ, 0xc0, !PT ;  /* 0x0000038013127812 */ /* 0x000fe200078ec0ff */
[C---:B------:R-:W-:Y:S01]  /*0680*/  FMUL R5, R15.reuse, R10 ;  /* 0x0000000a0f057220 */ /* 0x040fe20000400000 */
[----:B------:R-:W-:Y:S02]  /*0690*/  FMUL R9, R15, R6 ;  /* 0x000000060f097220 */ /* 0x000fe40000400000 */
[C---:B------:R-:W-:Y:S01]  /*06a0*/  LOP3.LUT R17, R18.reuse, R3, RZ, 0xfc, !PT ;  /* 0x0000000312117212 */ /* 0x040fe200078efcff */
[C---:B------:R-:W-:Y:S01]  /*06b0*/  FMUL R15, R13.reuse, R8 ;  /* 0x000000080d0f7220 */ /* 0x040fe20000400000 */
[----:B------:R-:W-:Y:S01]  /*06c0*/  FMUL R13, R13, R4 ;  /* 0x000000040d0d7220 */ /* 0x000fe20000400000 */
[C---:B------:R-:W-:Y:S02]  /*06d0*/  LOP3.LUT R6, R18.reuse, 0x20, RZ, 0xfc, !PT ;  /* 0x0000002012067812 */ /* 0x040fe400078efcff */
[C---:B------:R-:W-:Y:S02]  /*06e0*/  LOP3.LUT R4, R18.reuse, 0x40, RZ, 0xfc, !PT ;  /* 0x0000004012047812 */ /* 0x040fe400078efcff */
[----:B------:R-:W-:-:S02]  /*06f0*/  LOP3.LUT R10, R18, 0x60, RZ, 0xfc, !PT ;  /* 0x00000060120a7812 */ /* 0x000fc400078efcff */
[----:B------:R-:W-:Y:S01]  /*0700*/  LEA.HI R8, R18, R17, RZ, 0x1b ;  /* 0x0000001112087211 */ /* 0x000fe200078fd8ff */
[C---:B------:R-:W-:Y:S01]  /*0710*/  FMUL R18, R12.reuse, R11 ;  /* 0x0000000b0c127220 */ /* 0x040fe20000400000 */
[----:B------:R-:W-:Y:S01]  /*0720*/  FMUL R12, R12, R7 ;  /* 0x000000070c0c7220 */ /* 0x000fe20000400000 */
[----:B-----5:R-:W-:Y:S01]  /*0730*/  FFMA R7, R20, R13, R24 ;  /* 0x0000000d14077223 */ /* 0x020fe20000000018 */
[----:B------:R-:W-:Y:S01]  /*0740*/  FFMA R16, R21, R16, R25 ;  /* 0x0000001015107223 */ /* 0x000fe20000000019 */
[----:B------:R-:W-:Y:S01]  /*0750*/  LEA.HI R6, R6, R17, RZ, 0x1b ;  /* 0x0000001106067211 */ /* 0x000fe200078fd8ff */
[----:B------:R-:W-:Y:S01]  /*0760*/  FFMA R9, R22, R9, R26 ;  /* 0x0000000916097223 */ /* 0x000fe2000000001a */
[-C--:B------:R-:W-:Y:S02]  /*0770*/  LEA.HI R4, R4, R17.reuse, RZ, 0x1b ;  /* 0x0000001104047211 */ /* 0x080fe400078fd8ff */
[----:B------:R-:W-:Y:S01]  /*0780*/  LEA.HI R10, R10, R17, RZ, 0x1b ;  /* 0x000000110a0a7211 */ /* 0x000fe200078fd8ff */
[----:B------:R-:W-:Y:S01]  /*0790*/  FFMA R17, R23, R12, R27 ;  /* 0x0000000c17117223 */ /* 0x000fe2000000001b */
[----:B------:R-:W-:Y:S01]  /*07a0*/  FFMA R15, R20, R15, R24 ;  /* 0x0000000f140f7223 */ /* 0x000fe20000000018 */
[----:B------:R-:W-:Y:S01]  /*07b0*/  FSETP.GEU.AND P3, PT, R7, RZ, PT ;  /* 0x000000ff0700720b */ /* 0x000fe20003f6e000 */
[----:B------:R-:W-:Y:S01]  /*07c0*/  FFMA R14, R21, R14, R25 ;  /* 0x0000000e150e7223 */ /* 0x000fe20000000019 */
[----:B------:R-:W-:Y:S01]  /*07d0*/  FSETP.GEU.AND P2, PT, R16, RZ, PT ;  /* 0x000000ff1000720b */ /* 0x000fe20003f4e000 */
[----:B------:R-:W-:Y:S01]  /*07e0*/  FFMA R5, R22, R5, R26 ;  /* 0x0000000516057223 */ /* 0x000fe2000000001a */
[----:B------:R-:W-:Y:S01]  /*07f0*/  FSETP.GEU.AND P1, PT, R9, RZ, PT ;  /* 0x000000ff0900720b */ /* 0x000fe20003f2e000 */
[----:B------:R-:W-:Y:S01]  /*0800*/  FFMA R18, R23, R18, R27 ;  /* 0x0000001217127223 */ /* 0x000fe2000000001b */
[----:B------:R-:W-:-:S02]  /*0810*/  LEA R13, R4, UR4, 0x2 ;  /* 0x00000004040d7c11 */ /* 0x000fc4000f8e10ff */
[----:B------:R-:W-:Y:S02]  /*0820*/  FSETP.GEU.AND P0, PT, R17, RZ, PT ;  /* 0x000000ff1100720b */ /* 0x000fe40003f0e000 */
[----:B------:R-:W-:Y:S02]  /*0830*/  FSEL R4, R7, RZ, P3 ;  /* 0x000000ff07047208 */ /* 0x000fe40001800000 */
[----:B------:R-:W-:Y:S02]  /*0840*/  LEA R11, R8, UR4, 0x2 ;  /* 0x00000004080b7c11 */ /* 0x000fe4000f8e10ff */
[----:B------:R-:W-:Y:S02]  /*0850*/  LEA R12, R6, UR4, 0x2 ;  /* 0x00000004060c7c11 */ /* 0x000fe4000f8e10ff */
[----:B------:R-:W-:Y:S02]  /*0860*/  FSEL R7, R16, RZ, P2 ;  /* 0x000000ff10077208 */ /* 0x000fe40001000000 */
[----:B------:R-:W-:-:S02]  /*0870*/  FSETP.GEU.AND P3, PT, R15, RZ, PT ;  /* 0x000000ff0f00720b */ /* 0x000fc40003f6e000 */
[----:B------:R-:W-:Y:S02]  /*0880*/  FSEL R6, R9, RZ, P1 ;  /* 0x000000ff09067208 */ /* 0x000fe40000800000 */
[----:B------:R-:W-:Y:S02]  /*0890*/  FSETP.GEU.AND P2, PT, R14, RZ, PT ;  /* 0x000000ff0e00720b */ /* 0x000fe40003f4e000 */
[----:B------:R-:W-:Y:S02]  /*08a0*/  FSEL R17, R17, RZ, P0 ;  /* 0x000000ff11117208 */ /* 0x000fe40000000000 */
[----:B------:R-:W-:Y:S02]  /*08b0*/  FSETP.GEU.AND P1, PT, R5, RZ, PT ;  /* 0x000000ff0500720b */ /* 0x000fe40003f2e000 */
[----:B------:R-:W-:Y:S02]  /*08c0*/  LEA R19, R10, UR4, 0x2 ;  /* 0x000000040a137c11 */ /* 0x000fe4000f8e10ff */
[----:B------:R-:W-:Y:S01]  /*08d0*/  FSETP.GEU.AND P0, PT, R18, RZ, PT ;  /* 0x000000ff1200720b */ /* 0x000fe20003f0e000 */
[----:B------:R-:W-:Y:S01]  /*08e0*/  STS [R11], R4 ;  /* 0x000000040b007388 */ /* 0x000fe20000000800 */
[----:B------:R-:W-:-:S02]  /*08f0*/  FSEL R16, R15, RZ, P3 ;  /* 0x000000ff0f107208 */ /* 0x000fc40001800000 */
[----:B------:R-:W-:Y:S01]  /*0900*/  FSEL R15, R14, RZ, P2 ;  /* 0x000000ff0e0f7208 */ /* 0x000fe20001000000 */
[----:B------:R-:W-:Y:S01]  /*0910*/  STS [R12+0x80], R7 ;  /* 0x000080070c007388 */ /* 0x000fe20000000800 */
[----:B------:R-:W-:Y:S02]  /*0920*/  FSEL R14, R5, RZ, P1 ;  /* 0x000000ff050e7208 */ /* 0x000fe40000800000 */
[----:B------:R-:W-:Y:S01]  /*0930*/  FSEL R18, R18, RZ, P0 ;  /* 0x000000ff12127208 */ /* 0x000fe20000000000 */
[----:B------:R-:W-:Y:S04]  /*0940*/  STS [R13+0x100], R6 ;  /* 0x000100060d007388 */ /* 0x000fe80000000800 */
[----:B------:R0:W-:Y:S04]  /*0950*/  STS [R19+0x180], R17 ;  /* 0x0001801113007388 */ /* 0x0001e80000000800 */
[----:B------:R1:W-:Y:S04]  /*0960*/  STS [R11+0x40], R16 ;  /* 0x000040100b007388 */ /* 0x0003e80000000800 */
[----:B------:R-:W-:Y:S04]  /*0970*/  STS [R12+0xc0], R15 ;  /* 0x0000c00f0c007388 */ /* 0x000fe80000000800 */
[----:B------:R2:W-:Y:S04]  /*0980*/  STS [R13+0x140], R14 ;  /* 0x0001400e0d007388 */ /* 0x0005e80000000800 */
[----:B------:R-:W-:Y:S01]  /*0990*/  STS [R19+0x1c0], R18 ;  /* 0x0001c01213007388 */ /* 0x000fe20000000800 */
[----:B------:R-:W-:-:S02]  /*09a0*/  SHF.R.U32.HI R9, RZ, 0x5, R29 ;  /* 0x00000005ff097819 */ /* 0x000fc4000001161d */
[----:B------:R-:W-:Y:S02]  /*09b0*/  LOP3.LUT R10, R29, 0x1fc, RZ, 0xc0, !PT ;  /* 0x000001fc1d0a7812 */ /* 0x000fe400078ec0ff */
[----:B------:R-:W-:-:S05]  /*09c0*/  SGXT.U32 R9, R9, 0x4 ;  /* 0x000000040909781a */ /* 0x000fca0000000000 */
[----:B------:R-:W-:-:S05]  /*09d0*/  IMAD.IADD R9, R10, 0x1, R9 ;  /* 0x000000010a097824 */ /* 0x000fca00078e0209 */
[----:B0-----:R-:W-:Y:S01]  /*09e0*/  LEA R17, R9, UR4, 0x2 ;  /* 0x0000000409117c11 */ /* 0x001fe2000f8e10ff */
[----:B------:R-:W-:Y:S08]  /*09f0*/  BAR.SYNC.DEFER_BLOCKING 0x0 ;  /* 0x0000000000007b1d */ /* 0x000ff00000010000 */
[----:B------:R-:W0:Y:S01]  /*0a00*/  LDC.64 R8, c[0x0][0x238] ;  /* 0x00008e00ff087b82 */ /* 0x000e220000000a00 */
[----:B------:R-:W-:Y:S04]  /*0a10*/  LDS R4, [R17] ;  /* 0x0000000011047984 */ /* 0x000fe80000000800 */
[----:B------:R-:W-:Y:S04]  /*0a20*/  LDS R5, [R17+0x4] ;  /* 0x0000040011057984 */ /* 0x000fe80000000800 */
[----:B------:R-:W-:Y:S04]  /*0a30*/  LDS R6, [R17+0x8] ;  /* 0x0000080011067984 */ /* 0x000fe80000000800 */
[----:B------:R-:W3:Y:S01]  /*0a40*/  LDS R7, [R17+0xc] ;  /* 0x00000c0011077984 */ /* 0x000ee20000000800 */
[----:B-1----:R-:W-:-:S02]  /*0a50*/  LOP3.LUT R11, R0, R3, RZ, 0xfc, !PT ;  /* 0x00000003000b7212 */ /* 0x002fc400078efcff */
[----:B------:R-:W-:Y:S02]  /*0a60*/  ISETP.GE.AND P0, PT, R2, 0x400, PT ;  /* 0x000004000200780c */ /* 0x000fe40003f06270 */
[----:B--2---:R-:W-:Y:S01]  /*0a70*/  LOP3.LUT R13, R10, 0x200, RZ, 0xfc, !PT ;  /* 0x000002000a0d7812 */ /* 0x004fe200078efcff */
[----:B------:R-:W-:-:S03]  /*0a80*/  IMAD R11, R11, 0x400, R2 ;  /* 0x000004000b0b7824 */ /* 0x000fc600078e0202 */
[----:B------:R-:W-:Y:S01]  /*0a90*/  LEA.HI R13, R13, R10, RZ, 0x1b ;  /* 0x0000000a0d0d7211 */ /* 0x000fe200078fd8ff */
[----:B0-----:R-:W-:-:S03]  /*0aa0*/  IMAD.WIDE R10, R11, 0x4, R8 ;  /* 0x000000040b0a7825 */ /* 0x001fc600078e0208 */
[----:B------:R-:W-:-:S03]  /*0ab0*/  LEA R13, R13, UR4, 0x2 ;  /* 0x000000040d0d7c11 */ /* 0x000fc6000f8e10ff */
[----:B---3--:R0:W-:Y:S02]  /*0ac0*/  @!P0 STG.E.128 desc[UR6][R10.64], R4 ;  /* 0x000000040a008986 */ /* 0x0081e4000c101d06 */
[----:B0-----:R-:W-:Y:S05]  /*0ad0*/  @P0 EXIT ;  /* 0x000000000000094d */ /* 0x001fea0003800000 */
[----:B0-----:R-:W-:Y:S01]  /*0ae0*/  LDS R4, [R13+0x800] ;  /* 0x000800000d047984 */ /* 0x001fe20000000800 */
[----:B------:R-:W-:-:S03]  /*0af0*/  LOP3.LUT R3, R0, 0x10, R3, 0xfe, !PT ;  /* 0x0000001000037812 */ /* 0x000fc600078efe03 */
[----:B------:R-:W-:Y:S02]  /*0b00*/  LDS R5, [R13+0x804] ;  /* 0x000804000d057984 */ /* 0x000fe40000000800 */
[----:B------:R-:W-:Y:S02]  /*0b10*/  IMAD R3, R3, 0x400, R2 ;  /* 0x0000040003037824 */ /* 0x000fe400078e0202 */
[----:B------:R-:W-:Y:S02]  /*0b20*/  LDS R6, [R13+0x808] ;  /* 0x000808000d067984 */ /* 0x000fe40000000800 */
[----:B------:R-:W-:Y:S02]  /*0b30*/  IMAD.WIDE R8, R3, 0x4, R8 ;  /* 0x0000000403087825 */ /* 0x000fe400078e0208 */
[----:B------:R-:W0:Y:S04]  /*0b40*/  LDS R7, [R13+0x80c] ;  /* 0x00080c000d077984 */ /* 0x000e280000000800 */
[----:B0-----:R-:W-:Y:S01]  /*0b50*/  STG.E.128 desc[UR6][R8.64], R4 ;  /* 0x0000000408007986 */ /* 0x001fe2000c101d06 */
[----:B------:R-:W-:Y:S05]  /*0b60*/  EXIT ;  /* 0x000000000000794d */ /* 0x000fea0003800000 */
.L_x_0:
[----:B------:R-:W-:-:S00]  /*0b70*/  BRA `(.L_x_0) ;  /* 0xfffffffc00fc7947 */ /* 0x000fc0000383ffff */
[----:B------:R-:W-:-:S00]  /*0b80*/  NOP ;  /* 0x0000000000007918 */ /* 0x000fc00000000000 */
[----:B------:R-:W-:-:S00]  /*0b90*/  NOP ;  /* 0x0000000000007918 */ /* 0x000fc00000000000 */
[----:B------:R-:W-:-:S00]  /*0ba0*/  NOP ;  /* 0x0000000000007918 */ /* 0x000fc00000000000 */
[----:B------:R-:W-:-:S00]  /*0bb0*/  NOP ;  /* 0x0000000000007918 */ /* 0x000fc00000000000 */
[----:B------:R-:W-:-:S00]  /*0bc0*/  NOP ;  /* 0x0000000000007918 */ /* 0x000fc00000000000 */
[----:B------:R-:W-:-:S00]  /*0bd0*/  NOP ;  /* 0x0000000000007918 */ /* 0x000fc00000000000 */
[----:B------:R-:W-:-:S00]  /*0be0*/  NOP ;  /* 0x0000000000007918 */ /* 0x000fc00000000000 */
[----:B------:R-:W-:-:S00]  /*0bf0*/  NOP ;  /* 0x0000000000007918 */ /* 0x000fc00000000000 */
.L_x_1:


//--------------------- .nv.global.init           --------------------------
	.section	.nv.global.init,"aw",@progbits
.nv.global.init:
	.type		_$_str,@object
	.size		_$_str,(_$_str_$_2 - _$_str)
_$_str:
        /*0000*/ 	.byte	0x5f, 0x5f, 0x43, 0x55, 0x44, 0x41, 0x5f, 0x46, 0x54, 0x5a, 0x00
	.type		_$_str_$_2,@object
	.size		_$_str_$_2,(.L_1 - _$_str_$_2)
_$_str_$_2:
        /*000b*/ 	.byte	0x5f, 0x5f, 0x43, 0x55, 0x44, 0x41, 0x5f, 0x50, 0x52, 0x45, 0x43, 0x5f, 0x53, 0x51, 0x52, 0x54
        /*001b*/ 	.byte	0x00
.L_1:


//--------------------- .nv.shared.triton_poi_fused__native_batch_norm_legit_no_training_relu_15 --------------------------
	.section	.nv.shared.triton_poi_fused__native_batch_norm_legit_no_training_relu_15,"aw",@nobits
	.sectionflags	@""
	.align	16
	.zero		1024


//--------------------- .nv.constant0.triton_poi_fused__native_batch_norm_legit_no_training_relu_15 --------------------------
	.section	.nv.constant0.triton_poi_fused__native_batch_norm_legit_no_training_relu_15,"a",@progbits
	.sectionflags	@""
	.align	4
.nv.constant0.triton_poi_fused__native_batch_norm_legit_no_training_relu_15:
	.zero		584
